//
// Generated by NVIDIA NVVM Compiler
//
// Compiler Build ID: CL-36424714
// Cuda compilation tools, release 13.0, V13.0.88
// Based on NVVM 20.0.0
//

.version 9.0
.target sm_100
.address_size 64

	// .globl	_Z13non_divergentv
.extern .func  (.param .b32 func_retval0) vprintf
(
	.param .b64 vprintf_param_0,
	.param .b64 vprintf_param_1
)
;
.global .align 1 .b8 $str[20] = {105, 110, 100, 101, 120, 58, 32, 37, 100, 44, 32, 118, 97, 108, 58, 32, 37, 100, 10};
.global .align 1 .b8 $str$1[22] = {100, 95, 105, 110, 100, 101, 120, 58, 32, 37, 100, 44, 32, 118, 97, 108, 58, 32, 37, 100, 10};

.visible .entry _Z13non_divergentv()
{
	.local .align 8 .b8 	__local_depot0[8];
	.reg .b64 	%SP;
	.reg .b64 	%SPL;
	.reg .pred 	%p<2>;
	.reg .b32 	%r<14>;
	.reg .b64 	%rd<9>;

	mov.u64 	%SPL, __local_depot0;
	cvta.local.u64 	%SP, %SPL;
	add.u64 	%rd1, %SP, 0;
	add.u64 	%rd2, %SPL, 0;
	mov.u32 	%r1, %tid.x;
	mov.u32 	%r2, %ctaid.x;
	mov.u32 	%r3, %ntid.x;
	mad.lo.s32 	%r4, %r2, %r3, %r1;
	shr.s32 	%r5, %r4, 31;
	shr.u32 	%r6, %r5, 27;
	add.s32 	%r7, %r4, %r6;
	shr.u32 	%r8, %r7, 5;
	and.b32  	%r9, %r8, 1;
	setp.eq.b32 	%p1, %r9, 1;
	st.local.u32 	[%rd2], %r4;
	@%p1 bra 	$L__BB0_2;
	mov.u64 	%rd6, $str;
	cvta.global.u64 	%rd7, %rd6;
	{ // callseq 1, 0
	.param .b64 param0;
	st.param.b64 	[param0], %rd7;
	.param .b64 param1;
	st.param.b64 	[param1], %rd1;
	.param .b32 retval0;
	call.uni (retval0), 
	vprintf, 
	(
	param0, 
	param1
	);
	ld.param.b32 	%r12, [retval0];
	} // callseq 1
	bra.uni 	$L__BB0_3;
$L__BB0_2:
	mov.u64 	%rd3, $str;
	cvta.global.u64 	%rd4, %rd3;
	{ // callseq 0, 0
	.param .b64 param0;
	st.param.b64 	[param0], %rd4;
	.param .b64 param1;
	st.param.b64 	[param1], %rd1;
	.param .b32 retval0;
	call.uni (retval0), 
	vprintf, 
	(
	param0, 
	param1
	);
	ld.param.b32 	%r10, [retval0];
	} // callseq 0
$L__BB0_3:
	ret;

}
	// .globl	_Z9divergentv
.visible .entry _Z9divergentv()
{
	.local .align 8 .b8 	__local_depot1[8];
	.reg .b64 	%SP;
	.reg .b64 	%SPL;
	.reg .pred 	%p<3>;
	.reg .b32 	%r<7>;
	.reg .b64 	%rd<9>;

	mov.u64 	%SPL, __local_depot1;
	cvta.local.u64 	%SP, %SPL;
	add.u64 	%rd1, %SP, 0;
	add.u64 	%rd2, %SPL, 0;
	mov.u32 	%r1, %tid.x;
	and.b32  	%r2, %r1, 1;
	setp.eq.b32 	%p1, %r2, 1;
	not.pred 	%p2, %p1;
	st.local.u32 	[%rd2], %r1;
	@%p2 bra 	$L__BB1_2;
	mov.u64 	%rd3, $str$1;
	cvta.global.u64 	%rd4, %rd3;
	{ // callseq 2, 0
	.param .b64 param0;
	st.param.b64 	[param0], %rd4;
	.param .b64 param1;
	st.param.b64 	[param1], %rd1;
	.param .b32 retval0;
	call.uni (retval0), 
	vprintf, 
	(
	param0, 
	param1
	);
	ld.param.b32 	%r3, [retval0];
	} // callseq 2
	bra.uni 	$L__BB1_3;
$L__BB1_2:
	mov.u64 	%rd6, $str$1;
	cvta.global.u64 	%rd7, %rd6;
	{ // callseq 3, 0
	.param .b64 param0;
	st.param.b64 	[param0], %rd7;
	.param .b64 param1;
	st.param.b64 	[param1], %rd1;
	.param .b32 retval0;
	call.uni (retval0), 
	vprintf, 
	(
	param0, 
	param1
	);
	ld.param.b32 	%r5, [retval0];
	} // callseq 3
$L__BB1_3:
	ret;

}


// ===== COMPILED SASS (sm_100) =====

	.target	sm_100

	.elftype	@"ET_EXEC"


//--------------------- .note.nv.tkinfo           --------------------------
	.section	.note.nv.tkinfo,"",@"SHT_NOTE"
	.sectionflags	@"SHF_NOTE_NV_TKINFO"
	.tkinfo
        /*0018*/ 	.word	0x00000002
        /*0030*/ 	.string	""
        /*0030*/ 	.string	"ptxas"
        /*0030*/ 	.string	"Cuda compilation tools, release 13.0, V13.0.88"
        /*0030*/ 	.string	"Build cuda_13.0.r13.0/compiler.36424714_0"
        /*0030*/ 	.string	"-arch sm_100 -m 64 "



//--------------------- .note.nv.cuinfo           --------------------------
	.section	.note.nv.cuinfo,"",@"SHT_NOTE"
	.sectionflags	@"SHF_NOTE_NV_CUINFO"
        /*0018*/ 	.short	0x0002
        /*001a*/ 	.short	0x0064
        /*001c*/ 	.short	0x0082
	.zero		2


//--------------------- .nv.info                  --------------------------
	.section	.nv.info,"",@"SHT_CUDA_INFO"
	.align	4


	//----- nvinfo : EIATTR_REGCOUNT
	.align		4
        /*0000*/ 	.byte	0x04, 0x2f
        /*0002*/ 	.short	(.L_3 - .L_2)
	.align		4
.L_2:
        /*0004*/ 	.word	index@(_Z13non_divergentv)
        /*0008*/ 	.word	0x00000018


	//----- nvinfo : EIATTR_FRAME_SIZE
	.align		4
.L_3:
        /*000c*/ 	.byte	0x04, 0x11
        /*000e*/ 	.short	(.L_5 - .L_4)
	.align		4
.L_4:
        /*0010*/ 	.word	index@(_Z13non_divergentv)
        /*0014*/ 	.word	0x00000008


	//----- nvinfo : EIATTR_REGCOUNT
	.align		4
.L_5:
        /*0018*/ 	.byte	0x04, 0x2f
        /*001a*/ 	.short	(.L_7 - .L_6)
	.align		4
.L_6:
        /*001c*/ 	.word	index@(_Z9divergentv)
        /*0020*/ 	.word	0x00000018


	//----- nvinfo : EIATTR_FRAME_SIZE
	.align		4
.L_7:
        /*0024*/ 	.byte	0x04, 0x11
        /*0026*/ 	.short	(.L_9 - .L_8)
	.align		4
.L_8:
        /*0028*/ 	.word	index@(_Z9divergentv)
        /*002c*/ 	.word	0x00000008


	//----- nvinfo : EIATTR_MIN_STACK_SIZE
	.align		4
.L_9:
        /*0030*/ 	.byte	0x04, 0x12
        /*0032*/ 	.short	(.L_11 - .L_10)
	.align		4
.L_10:
        /*0034*/ 	.word	index@(_Z9divergentv)
        /*0038*/ 	.word	0x00000008


	//----- nvinfo : EIATTR_MIN_STACK_SIZE
	.align		4
.L_11:
        /*003c*/ 	.byte	0x04, 0x12
        /*003e*/ 	.short	(.L_13 - .L_12)
	.align		4
.L_12:
        /*0040*/ 	.word	index@(_Z13non_divergentv)
        /*0044*/ 	.word	0x00000008
.L_13:


//--------------------- .nv.compat                --------------------------
	.section	.nv.compat,"",@"SHT_CUDA_COMPAT_INFO"
	.align	4
        /*0000*/ 	.byte	0x02, 0x09, 0x00, 0x00, 0x02, 0x02, 0x01, 0x00, 0x02, 0x05, 0x05, 0x00, 0x03, 0x07, 0x01, 0x01
        /*0010*/ 	.byte	0x02, 0x03, 0x00, 0x00, 0x02, 0x06, 0x01, 0x00, 0x04, 0x0b, 0x08, 0x00, 0x09, 0x00, 0x00, 0x00
        /*0020*/ 	.byte	0x00, 0x00, 0x00, 0x00


//--------------------- .nv.info._Z9divergentv    --------------------------
	.section	.nv.info._Z9divergentv,"",@"SHT_CUDA_INFO"
	.sectionflags	@""
	.align	4


	//----- nvinfo : EIATTR_CUDA_API_VERSION
	.align		4
        /*0000*/ 	.byte	0x04, 0x37
        /*0002*/ 	.short	(.L_15 - .L_14)
.L_14:
        /*0004*/ 	.word	0x00000082


	//----- nvinfo : EIATTR_SPARSE_MMA_MASK
	.align		4
.L_15:
        /*0008*/ 	.byte	0x03, 0x50
        /*000a*/ 	.short	0x0000


	//----- nvinfo : EIATTR_MAXREG_COUNT
	.align		4
        /*000c*/ 	.byte	0x03, 0x1b
        /*000e*/ 	.short	0x00ff


	//----- nvinfo : EIATTR_EXTERNS
	.align		4
        /*0010*/ 	.byte	0x04, 0x0f
        /*0012*/ 	.short	(.L_17 - .L_16)


	//   ....[0]....
	.align		4
.L_16:
        /*0014*/ 	.word	index@(vprintf)


	//----- nvinfo : EIATTR_MERCURY_ISA_VERSION
	.align		4
.L_17:
        /*0018*/ 	.byte	0x03, 0x5f
        /*001a*/ 	.short	0x0101


	//----- nvinfo : EIATTR_VRC_CTA_INIT_COUNT
	.align		4
        /*001c*/ 	.byte	0x02, 0x4a
	.zero		1
	.zero		1


	//----- nvinfo : EIATTR_SYSCALL_OFFSETS
	.align		4
        /*0020*/ 	.byte	0x04, 0x46
        /*0022*/ 	.short	(.L_19 - .L_18)


	//   ....[0]....
.L_18:
        /*0024*/ 	.word	0x00000110


	//   ....[1]....
        /*0028*/ 	.word	0x00000190


	//----- nvinfo : EIATTR_EXIT_INSTR_OFFSETS
	.align		4
.L_19:
        /*002c*/ 	.byte	0x04, 0x1c
        /*002e*/ 	.short	(.L_21 - .L_20)


	//   ....[0]....
.L_20:
        /*0030*/ 	.word	0x00000120


	//   ....[1]....
        /*0034*/ 	.word	0x000001a0


	//----- nvinfo : EIATTR_CRS_STACK_SIZE
	.align		4
.L_21:
        /*0038*/ 	.byte	0x04, 0x1e
        /*003a*/ 	.short	(.L_23 - .L_22)
.L_22:
        /*003c*/ 	.word	0x00000000


	//----- nvinfo : EIATTR_SW_WAR
	.align		4
.L_23:
        /*0040*/ 	.byte	0x04, 0x36
        /*0042*/ 	.short	(.L_25 - .L_24)
.L_24:
        /*0044*/ 	.word	0x00000008
.L_25:


//--------------------- .nv.info._Z13non_divergentv --------------------------
	.section	.nv.info._Z13non_divergentv,"",@"SHT_CUDA_INFO"
	.sectionflags	@""
	.align	4


	//----- nvinfo : EIATTR_CUDA_API_VERSION
	.align		4
        /*0000*/ 	.byte	0x04, 0x37
        /*0002*/ 	.short	(.L_27 - .L_26)
.L_26:
        /*0004*/ 	.word	0x00000082


	//----- nvinfo : EIATTR_SPARSE_MMA_MASK
	.align		4
.L_27:
        /*0008*/ 	.byte	0x03, 0x50
        /*000a*/ 	.short	0x0000


	//----- nvinfo : EIATTR_MAXREG_COUNT
	.align		4
        /*000c*/ 	.byte	0x03, 0x1b
        /*000e*/ 	.short	0x00ff


	//----- nvinfo : EIATTR_EXTERNS
	.align		4
        /*0010*/ 	.byte	0x04, 0x0f
        /*0012*/ 	.short	(.L_29 - .L_28)


	//   ....[0]....
	.align		4
.L_28:
        /*0014*/ 	.word	index@(vprintf)


	//----- nvinfo : EIATTR_MERCURY_ISA_VERSION
	.align		4
.L_29:
        /*0018*/ 	.byte	0x03, 0x5f
        /*001a*/ 	.short	0x0101


	//----- nvinfo : EIATTR_VRC_CTA_INIT_COUNT
	.align		4
        /*001c*/ 	.byte	0x02, 0x4a
	.zero		1
	.zero		1


	//----- nvinfo : EIATTR_SYSCALL_OFFSETS
	.align		4
        /*0020*/ 	.byte	0x04, 0x46
        /*0022*/ 	.short	(.L_31 - .L_30)


	//   ....[0]....
.L_30:
        /*0024*/ 	.word	0x00000170


	//   ....[1]....
        /*0028*/ 	.word	0x000001f0


	//----- nvinfo : EIATTR_EXIT_INSTR_OFFSETS
	.align		4
.L_31:
        /*002c*/ 	.byte	0x04, 0x1c
        /*002e*/ 	.short	(.L_33 - .L_32)


	//   ....[0]....
.L_32:
        /*0030*/ 	.word	0x00000180


	//   ....[1]....
        /*0034*/ 	.word	0x00000200


	//----- nvinfo : EIATTR_CRS_STACK_SIZE
	.align		4
.L_33:
        /*0038*/ 	.byte	0x04, 0x1e
        /*003a*/ 	.short	(.L_35 - .L_34)
.L_34:
        /*003c*/ 	.word	0x00000000


	//----- nvinfo : EIATTR_SW_WAR
	.align		4
.L_35:
        /*0040*/ 	.byte	0x04, 0x36
        /*0042*/ 	.short	(.L_37 - .L_36)
.L_36:
        /*0044*/ 	.word	0x00000008
.L_37:


//--------------------- .nv.callgraph             --------------------------
	.section	.nv.callgraph,"",@"SHT_CUDA_CALLGRAPH"
	.align	4
	.sectionentsize	8
	.align		4
        /*0000*/ 	.word	0x00000000
	.align		4
        /*0004*/ 	.word	0xffffffff
	.align		4
        /*0008*/ 	.word	index@(_Z9divergentv)
	.align		4
        /*000c*/ 	.word	index@(vprintf)
	.align		4
        /*0010*/ 	.word	index@(_Z13non_divergentv)
	.align		4
        /*0014*/ 	.word	index@(vprintf)
	.align		4
        /*0018*/ 	.word	0x00000000
	.align		4
        /*001c*/ 	.word	0xfffffffe
	.align		4
        /*0020*/ 	.word	0x00000000
	.align		4
        /*0024*/ 	.word	0xfffffffd
	.align		4
        /*0028*/ 	.word	0x00000000
	.align		4
        /*002c*/ 	.word	0xfffffffc


//--------------------- .nv.constant4             --------------------------
	.section	.nv.constant4,"a",@progbits
	.align	8
	.align		8
.nv.constant4:
        /*0000*/ 	.dword	vprintf
	.align		8
        /*0008*/ 	.dword	$str
	.align		8
        /*0010*/ 	.dword	$str$1


//--------------------- .text._Z9divergentv       --------------------------
	.section	.text._Z9divergentv,"ax",@progbits
	.align	128
        .global         _Z9divergentv
        .type           _Z9divergentv,@function
        .size           _Z9divergentv,(.L_x_8 - _Z9divergentv)
        .other          _Z9divergentv,@"STO_CUDA_ENTRY STV_DEFAULT"
_Z9divergentv:
.text._Z9divergentv:
[----:B------:R-:W0:Y:S01]  /*0000*/  LDC R1, c[0x0][0x37c] ;  /* 0x0000df00ff017b82 */ /* 0x000e220000000800 */
[----:B------:R-:W1:Y:S01]  /*0010*/  S2R R2, SR_TID.X ;  /* 0x0000000000027919 */ /* 0x000e620000002100 */
[----:B------:R-:W2:Y:S01]  /*0020*/  LDCU UR4, c[0x0][0x2f8] ;  /* 0x00005f00ff0477ac */ /* 0x000ea20008000800 */
[----:B0-----:R-:W-:Y:S01]  /*0030*/  VIADD R1, R1, 0xfffffff8 ;  /* 0xfffffff801017836 */ /* 0x001fe20000000000 */
[----:B------:R-:W0:Y:S04]  /*0040*/  LDCU UR5, c[0x0][0x2fc] ;  /* 0x00005f80ff0577ac */ /* 0x000e280008000800 */
[----:B--2---:R-:W-:-:S05]  /*0050*/  IADD3 R6, P1, PT, R1, UR4, RZ ;  /* 0x0000000401067c10 */ /* 0x004fca000ff3e0ff */
[----:B0-----:R-:W-:Y:S01]  /*0060*/  IMAD.X R7, RZ, RZ, UR5, P1 ;  /* 0x00000005ff077e24 */ /* 0x001fe200088e06ff */
[----:B-1----:R0:W-:Y:S01]  /*0070*/  STL [R1], R2 ;  /* 0x0000000201007387 */ /* 0x0021e20000100800 */
[----:B------:R-:W-:-:S04]  /*0080*/  LOP3.LUT R0, R2, 0x1, RZ, 0xc0, !PT ;  /* 0x0000000102007812 */ /* 0x000fc800078ec0ff */
[----:B------:R-:W-:-:S13]  /*0090*/  ISETP.NE.U32.AND P0, PT, R0, 0x1, PT ;  /* 0x000000010000780c */ /* 0x000fda0003f05070 */
[----:B0-----:R-:W-:Y:S05]  /*00a0*/  @P0 BRA `(.L_x_0) ;  /* 0x0000000000200947 */ /* 0x001fea0003800000 */
[----:B------:R-:W-:Y:S01]  /*00b0*/  MOV R0, 0x0 ;  /* 0x0000000000007802 */ /* 0x000fe20000000f00 */
[----:B------:R-:W0:Y:S03]  /*00c0*/  LDCU.64 UR4, c[0x4][0x10] ;  /* 0x01000200ff0477ac */ /* 0x000e260008000a00 */
[----:B------:R1:W2:Y:S01]  /*00d0*/  LDC.64 R2, c[0x4][R0] ;  /* 0x0100000000027b82 */ /* 0x0002a20000000a00 */
[----:B0-----:R-:W-:Y:S02]  /*00e0*/  IMAD.U32 R4, RZ, RZ, UR4 ;  /* 0x00000004ff047e24 */ /* 0x001fe4000f8e00ff */
[----:B-1----:R-:W-:-:S07]  /*00f0*/  IMAD.U32 R5, RZ, RZ, UR5 ;  /* 0x00000005ff057e24 */ /* 0x002fce000f8e00ff */
[----:B------:R-:W-:-:S07]  /*0100*/  LEPC R20, `(.L_x_1) ;  /* 0x000000001014794e */ /* 0x000fce0000000000 */
[----:B--2---:R-:W-:Y:S05]  /*0110*/  CALL.ABS.NOINC R2 ;  /* 0x0000000002007343 */ /* 0x004fea0003c00000 */
.L_x_1:
[----:B------:R-:W-:Y:S05]  /*0120*/  EXIT ;  /* 0x000000000000794d */ /* 0x000fea0003800000 */
.L_x_0:
[----:B------:R-:W-:Y:S01]  /*0130*/  MOV R0, 0x0 ;  /* 0x0000000000007802 */ /* 0x000fe20000000f00 */
[----:B------:R-:W0:Y:S03]  /*0140*/  LDCU.64 UR4, c[0x4][0x10] ;  /* 0x01000200ff0477ac */ /* 0x000e260008000a00 */
[----:B------:R1:W2:Y:S01]  /*0150*/  LDC.64 R2, c[0x4][R0] ;  /* 0x0100000000027b82 */ /* 0x0002a20000000a00 */
[----:B0-----:R-:W-:Y:S02]  /*0160*/  IMAD.U32 R4, RZ, RZ, UR4 ;  /* 0x00000004ff047e24 */ /* 0x001fe4000f8e00ff */
[----:B-1----:R-:W-:-:S07]  /*0170*/  IMAD.U32 R5, RZ, RZ, UR5 ;  /* 0x00000005ff057e24 */ /* 0x002fce000f8e00ff */
[----:B------:R-:W-:-:S07]  /*0180*/  LEPC R20, `(.L_x_2) ;  /* 0x000000001014794e */ /* 0x000fce0000000000 */
[----:B--2---:R-:W-:Y:S05]  /*0190*/  CALL.ABS.NOINC R2 ;  /* 0x0000000002007343 */ /* 0x004fea0003c00000 */
.L_x_2:
[----:B------:R-:W-:Y:S05]  /*01a0*/  EXIT ;  /* 0x000000000000794d */ /* 0x000fea0003800000 */
.L_x_3:
[----:B------:R-:W-:-:S00]  /*01b0*/  BRA `(.L_x_3) ;  /* 0xfffffffc00fc7947 */ /* 0x000fc0000383ffff */
[----:B------:R-:W-:-:S00]  /*01c0*/  NOP ;  /* 0x0000000000007918 */ /* 0x000fc00000000000 */
        /* <DEDUP_REMOVED lines=11> */
.L_x_8:


//--------------------- .text._Z13non_divergentv  --------------------------
	.section	.text._Z13non_divergentv,"ax",@progbits
	.align	128
        .global         _Z13non_divergentv
        .type           _Z13non_divergentv,@function
        .size           _Z13non_divergentv,(.L_x_9 - _Z13non_divergentv)
        .other          _Z13non_divergentv,@"STO_CUDA_ENTRY STV_DEFAULT"
_Z13non_divergentv:
.text._Z13non_divergentv:
[----:B------:R-:W0:Y:S01]  /*0000*/  LDC R1, c[0x0][0x37c] ;  /* 0x0000df00ff017b82 */ /* 0x000e220000000800 */
[----:B------:R-:W1:Y:S01]  /*0010*/  S2R R0, SR_TID.X ;  /* 0x0000000000007919 */ /* 0x000e620000002100 */
[----:B------:R-:W2:Y:S06]  /*0020*/  LDCU UR5, c[0x0][0x2fc] ;  /* 0x00005f80ff0577ac */ /* 0x000eac0008000800 */
[----:B------:R-:W1:Y:S01]  /*0030*/  S2UR UR4, SR_CTAID.X ;  /* 0x00000000000479c3 */ /* 0x000e620000002500 */
[----:B0-----:R-:W-:-:S07]  /*0040*/  VIADD R1, R1, 0xfffffff8 ;  /* 0xfffffff801017836 */ /* 0x001fce0000000000 */
[----:B------:R-:W1:Y:S02]  /*0050*/  LDC R3, c[0x0][0x360] ;  /* 0x0000d800ff037b82 */ /* 0x000e640000000800 */
[----:B-1----:R-:W-:Y:S01]  /*0060*/  IMAD R0, R3, UR4, R0 ;  /* 0x0000000403007c24 */ /* 0x002fe2000f8e0200 */
[----:B------:R-:W0:Y:S04]  /*0070*/  LDCU UR4, c[0x0][0x2f8] ;  /* 0x00005f00ff0477ac */ /* 0x000e280008000800 */
[----:B------:R-:W-:Y:S01]  /*0080*/  SHF.R.S32.HI R3, RZ, 0x1f, R0 ;  /* 0x0000001fff037819 */ /* 0x000fe20000011400 */
[----:B------:R1:W-:Y:S03]  /*0090*/  STL [R1], R0 ;  /* 0x0000000001007387 */ /* 0x0003e60000100800 */
[----:B------:R-:W-:-:S04]  /*00a0*/  LEA.HI R2, R3, R0, RZ, 0x5 ;  /* 0x0000000003027211 */ /* 0x000fc800078f28ff */
[----:B------:R-:W-:-:S04]  /*00b0*/  SHF.R.U32.HI R2, RZ, 0x5, R2 ;  /* 0x00000005ff027819 */ /* 0x000fc80000011602 */
[----:B------:R-:W-:Y:S02]  /*00c0*/  LOP3.LUT R2, R2, 0x1, RZ, 0xc0, !PT ;  /* 0x0000000102027812 */ /* 0x000fe400078ec0ff */
[----:B0-----:R-:W-:Y:S02]  /*00d0*/  IADD3 R6, P1, PT, R1, UR4, RZ ;  /* 0x0000000401067c10 */ /* 0x001fe4000ff3e0ff */
[----:B------:R-:W-:-:S03]  /*00e0*/  ISETP.NE.U32.AND P0, PT, R2, 0x1, PT ;  /* 0x000000010200780c */ /* 0x000fc60003f05070 */
[----:B--2---:R-:W-:-:S10]  /*00f0*/  IMAD.X R7, RZ, RZ, UR5, P1 ;  /* 0x00000005ff077e24 */ /* 0x004fd400088e06ff */
[----:B-1----:R-:W-:Y:S05]  /*0100*/  @!P0 BRA `(.L_x_4) ;  /* 0x0000000000208947 */ /* 0x002fea0003800000 */
[----:B------:R-:W-:Y:S01]  /*0110*/  MOV R0, 0x0 ;  /* 0x0000000000007802 */ /* 0x000fe20000000f00 */
[----:B------:R-:W0:Y:S03]  /*0120*/  LDCU.64 UR4, c[0x4][0x8] ;  /* 0x01000100ff0477ac */ /* 0x000e260008000a00 */
[----:B------:R1:W2:Y:S01]  /*0130*/  LDC.64 R2, c[0x4][R0] ;  /* 0x0100000000027b82 */ /* 0x0002a20000000a00 */
[----:B0-----:R-:W-:Y:S02]  /*0140*/  IMAD.U32 R4, RZ, RZ, UR4 ;  /* 0x00000004ff047e24 */ /* 0x001fe4000f8e00ff */
[----:B-1----:R-:W-:-:S07]  /*0150*/  IMAD.U32 R5, RZ, RZ, UR5 ;  /* 0x00000005ff057e24 */ /* 0x002fce000f8e00ff */
[----:B------:R-:W-:-:S07]  /*0160*/  LEPC R20, `(.L_x_5) ;  /* 0x000000001014794e */ /* 0x000fce0000000000 */
[----:B--2---:R-:W-:Y:S05]  /*0170*/  CALL.ABS.NOINC R2 ;  /* 0x0000000002007343 */ /* 0x004fea0003c00000 */
.L_x_5:
[----:B------:R-:W-:Y:S05]  /*0180*/  EXIT ;  /* 0x000000000000794d */ /* 0x000fea0003800000 */
.L_x_4:
[----:B------:R-:W-:Y:S01]  /*0190*/  MOV R0, 0x0 ;  /* 0x0000000000007802 */ /* 0x000fe20000000f00 */
[----:B------:R-:W0:Y:S03]  /*01a0*/  LDCU.64 UR4, c[0x4][0x8] ;  /* 0x01000100ff0477ac */ /* 0x000e260008000a00 */
[----:B------:R1:W2:Y:S01]  /*01b0*/  LDC.64 R2, c[0x4][R0] ;  /* 0x0100000000027b82 */ /* 0x0002a20000000a00 */
[----:B0-----:R-:W-:Y:S02]  /*01c0*/  IMAD.U32 R4, RZ, RZ, UR4 ;  /* 0x00000004ff047e24 */ /* 0x001fe4000f8e00ff */
[----:B-1----:R-:W-:-:S07]  /*01d0*/  IMAD.U32 R5, RZ, RZ, UR5 ;  /* 0x00000005ff057e24 */ /* 0x002fce000f8e00ff */
[----:B------:R-:W-:-:S07]  /*01e0*/  LEPC R20, `(.L_x_6) ;  /* 0x000000001014794e */ /* 0x000fce0000000000 */
[----:B--2---:R-:W-:Y:S05]  /*01f0*/  CALL.ABS.NOINC R2 ;  /* 0x0000000002007343 */ /* 0x004fea0003c00000 */
.L_x_6:
[----:B------:R-:W-:Y:S05]  /*0200*/  EXIT ;  /* 0x000000000000794d */ /* 0x000fea0003800000 */
.L_x_7:
        /* <DEDUP_REMOVED lines=15> */
.L_x_9:


//--------------------- .nv.global.init           --------------------------
	.section	.nv.global.init,"aw",@progbits
.nv.global.init:
	.type		$str,@object
	.size		$str,($str$1 - $str)
$str:
        /*0000*/ 	.byte	0x69, 0x6e, 0x64, 0x65, 0x78, 0x3a, 0x20, 0x25, 0x64, 0x2c, 0x20, 0x76, 0x61, 0x6c, 0x3a, 0x20
        /*0010*/ 	.byte	0x25, 0x64, 0x0a, 0x00
	.type		$str$1,@object
	.size		$str$1,(.L_1 - $str$1)
$str$1:
        /*0014*/ 	.byte	0x64, 0x5f, 0x69, 0x6e, 0x64, 0x65, 0x78, 0x3a, 0x20, 0x25, 0x64, 0x2c, 0x20, 0x76, 0x61, 0x6c
        /*0024*/ 	.byte	0x3a, 0x20, 0x25, 0x64, 0x0a, 0x00
.L_1:


//--------------------- .nv.shared.reserved.0     --------------------------
	.section	.nv.shared.reserved.0,"aw",@nobits
	.weak		__nv_reservedSMEM_offset_0_alias
	.size		__nv_reservedSMEM_offset_0_alias, 0, 64
	.other		__nv_reservedSMEM_offset_0_alias,@"STO_CUDA_RESERVED_SHARED STV_DEFAULT"
__nv_reservedSMEM_offset_0_alias:
	.zero		0
	.zero		64


//--------------------- .nv.constant0._Z9divergentv --------------------------
	.section	.nv.constant0._Z9divergentv,"a",@progbits
	.sectionflags	@""
	.align	4
.nv.constant0._Z9divergentv:
	.zero		896


//--------------------- .nv.constant0._Z13non_divergentv --------------------------
	.section	.nv.constant0._Z13non_divergentv,"a",@progbits
	.sectionflags	@""
	.align	4
.nv.constant0._Z13non_divergentv:
	.zero		896


//--------------------- SYMBOLS --------------------------

	.type		.nv.reservedSmem.offset0,@object
	.size		.nv.reservedSmem.offset0,0x4
	.type		vprintf,@function
